	.headerflags	@"EF_CUDA_TEXMODE_UNIFIED EF_CUDA_64BIT_ADDRESS EF_CUDA_ACCELERATORS EF_CUDA_SM90 EF_CUDA_VIRTUAL_SM(EF_CUDA_SM90)"
	.elftype	@"ET_EXEC"


//--------------------- .nv.info                  --------------------------
	.section	.nv.info,"",@"SHT_CUDA_INFO"
	.align	4


	//----- nvinfo : EIATTR_REGCOUNT
	.align		4
        /*0000*/ 	.byte	0x04, 0x2f
        /*0002*/ 	.short	(.L_1 - .L_0)
	.align		4
.L_0:
        /*0004*/ 	.word	index@(triton_poi_fused_max_pool2d_with_indices_35)
        /*0008*/ 	.word	0x00000012


	//----- nvinfo : EIATTR_MIN_STACK_SIZE
	.align		4
.L_1:
        /*000c*/ 	.byte	0x04, 0x12
        /*000e*/ 	.short	(.L_3 - .L_2)
	.align		4
.L_2:
        /*0010*/ 	.word	index@(triton_poi_fused_max_pool2d_with_indices_35)
        /*0014*/ 	.word	0x00000000


	//----- nvinfo : EIATTR_FRAME_SIZE
	.align		4
.L_3:
        /*0018*/ 	.byte	0x04, 0x11
        /*001a*/ 	.short	(.L_5 - .L_4)
	.align		4
.L_4:
        /*001c*/ 	.word	index@(triton_poi_fused_max_pool2d_with_indices_35)
        /*0020*/ 	.word	0x00000000


	//----- nvinfo : EIATTR_MIN_STACK_SIZE
	.align		4
.L_5:
        /*0024*/ 	.byte	0x04, 0x12
        /*0026*/ 	.short	(.L_7 - .L_6)
	.align		4
.L_6:
        /*0028*/ 	.word	index@(triton_poi_fused_max_pool2d_with_indices_35)
        /*002c*/ 	.word	0x00000000
.L_7:


//--------------------- .nv.info.triton_poi_fused_max_pool2d_with_indices_35 --------------------------
	.section	.nv.info.triton_poi_fused_max_pool2d_with_indices_35,"",@"SHT_CUDA_INFO"
	.sectionflags	@""
	.align	4


	//----- nvinfo : EIATTR_CUDA_API_VERSION
	.align		4
        /*0000*/ 	.byte	0x04, 0x37
        /*0002*/ 	.short	(.L_9 - .L_8)
.L_8:
        /*0004*/ 	.word	0x0000007c


	//----- nvinfo : EIATTR_KPARAM_INFO
	.align		4
.L_9:
        /*0008*/ 	.byte	0x04, 0x17
        /*000a*/ 	.short	(.L_11 - .L_10)
.L_10:
        /*000c*/ 	.word	0x00000000
        /*0010*/ 	.short	0x0002
        /*0012*/ 	.short	0x0010
        /*0014*/ 	.byte	0x00, 0xf0, 0x11, 0x00


	//----- nvinfo : EIATTR_KPARAM_INFO
	.align		4
.L_11:
        /*0018*/ 	.byte	0x04, 0x17
        /*001a*/ 	.short	(.L_13 - .L_12)
.L_12:
        /*001c*/ 	.word	0x00000000
        /*0020*/ 	.short	0x0001
        /*0022*/ 	.short	0x0008
        /*0024*/ 	.byte	0x00, 0xf4, 0x21, 0x00


	//----- nvinfo : EIATTR_KPARAM_INFO
	.align		4
.L_13:
        /*0028*/ 	.byte	0x04, 0x17
        /*002a*/ 	.short	(.L_15 - .L_14)
.L_14:
        /*002c*/ 	.word	0x00000000
        /*0030*/ 	.short	0x0000
        /*0032*/ 	.short	0x0000
        /*0034*/ 	.byte	0x00, 0xf4, 0x21, 0x00


	//----- nvinfo : EIATTR_SPARSE_MMA_MASK
	.align		4
.L_15:
        /*0038*/ 	.byte	0x03, 0x50
        /*003a*/ 	.short	0x0000


	//----- nvinfo : EIATTR_MAXREG_COUNT
	.align		4
        /*003c*/ 	.byte	0x03, 0x1b
        /*003e*/ 	.short	0x00ff


	//----- nvinfo : EIATTR_EXIT_INSTR_OFFSETS
	.align		4
        /*0040*/ 	.byte	0x04, 0x1c
        /*0042*/ 	.short	(.L_17 - .L_16)


	//   ....[0]....
.L_16:
        /*0044*/ 	.word	0x000002b0


	//----- nvinfo : EIATTR_REQNTID
	.align		4
.L_17:
        /*0048*/ 	.byte	0x04, 0x10
        /*004a*/ 	.short	(.L_19 - .L_18)
.L_18:
        /*004c*/ 	.word	0x00000080
        /*0050*/ 	.word	0x00000001
        /*0054*/ 	.word	0x00000001


	//----- nvinfo : EIATTR_CBANK_PARAM_SIZE
	.align		4
.L_19:
        /*0058*/ 	.byte	0x03, 0x19
        /*005a*/ 	.short	0x0014


	//----- nvinfo : EIATTR_PARAM_CBANK
	.align		4
        /*005c*/ 	.byte	0x04, 0x0a
        /*005e*/ 	.short	(.L_21 - .L_20)
	.align		4
.L_20:
        /*0060*/ 	.word	index@(.nv.constant0.triton_poi_fused_max_pool2d_with_indices_35)
        /*0064*/ 	.short	0x0210
        /*0066*/ 	.short	0x0014


	//----- nvinfo : EIATTR_SW_WAR
	.align		4
.L_21:
        /*0068*/ 	.byte	0x04, 0x36
        /*006a*/ 	.short	(.L_23 - .L_22)
.L_22:
        /*006c*/ 	.word	0x00000008
.L_23:


//--------------------- .nv.callgraph             --------------------------
	.section	.nv.callgraph,"",@"SHT_CUDA_CALLGRAPH"
	.align	4
	.sectionentsize	8
	.align		4
        /*0000*/ 	.word	0x00000000
	.align		4
        /*0004*/ 	.word	0xffffffff
	.align		4
        /*0008*/ 	.word	0x00000000
	.align		4
        /*000c*/ 	.word	0xfffffffe
	.align		4
        /*0010*/ 	.word	0x00000000
	.align		4
        /*0014*/ 	.word	0xfffffffd
	.align		4
        /*0018*/ 	.word	0x00000000
	.align		4
        /*001c*/ 	.word	0xfffffffc


//--------------------- .text.triton_poi_fused_max_pool2d_with_indices_35 --------------------------
	.section	.text.triton_poi_fused_max_pool2d_with_indices_35,"ax",@progbits
	.align	128
        .global         triton_poi_fused_max_pool2d_with_indices_35
        .type           triton_poi_fused_max_pool2d_with_indices_35,@function
        .size           triton_poi_fused_max_pool2d_with_indices_35,(.L_x_1 - triton_poi_fused_max_pool2d_with_indices_35)
        .other          triton_poi_fused_max_pool2d_with_indices_35,@"STO_CUDA_ENTRY STV_DEFAULT"
triton_poi_fused_max_pool2d_with_indices_35:
.text.triton_poi_fused_max_pool2d_with_indices_35:
[----:B------:R-:W-:Y:S01]  /*0000*/  LDC R1, c[0x0][0x28] ;  /* 0x00000a00ff017b82 */ /* 0x000fe20000000800 */
[----:B------:R-:W1:Y:S07]  /*0010*/  S2R R2, SR_TID.X ;  /* 0x0000000000027919 */ /* 0x000e6e0000002100 */
[----:B------:R-:W2:Y:S01]  /*0020*/  LDC.64 R4, c[0x0][0x210] ;  /* 0x00008400ff047b82 */ /* 0x000ea20000000a00 */
[----:B------:R-:W-:Y:S01]  /*0030*/  ULDC.64 UR4, c[0x0][0x208] ;  /* 0x0000820000047ab9 */ /* 0x000fe20000000a00 */
[----:B------:R-:W-:Y:S01]  /*0040*/  ULDC.64 UR6, c[0x0][0x218] ;  /* 0x0000860000067ab9 */ /* 0x000fe20000000a00 */
[----:B------:R-:W3:Y:S01]  /*0050*/  S2R R3, SR_CTAID.X ;  /* 0x0000000000037919 */ /* 0x000ee20000002500 */
[----:B-1----:R-:W-:-:S05]  /*0060*/  LOP3.LUT R2, R2, 0x7f, RZ, 0xc0, !PT ;  /* 0x0000007f02027812 */ /* 0x002fca00078ec0ff */
[----:B---3--:R-:W-:Y:S02]  /*0070*/  IMAD R3, R3, 0x80, R2 ;  /* 0x0000008003037824 */ /* 0x008fe400078e0202 */
[----:B------:R-:W-:-:S04]  /*0080*/  IMAD.MOV.U32 R2, RZ, RZ, RZ ;  /* 0x000000ffff027224 */ /* 0x000fc800078e00ff */
[----:B------:R-:W-:-:S05]  /*0090*/  IMAD.HI R0, R3, -0x6db6db6d, R2 ;  /* 0x9249249303007827 */ /* 0x000fca00078e0202 */
[----:B------:R-:W-:-:S04]  /*00a0*/  SHF.R.U32.HI R7, RZ, 0x1f, R0 ;  /* 0x0000001fff077819 */ /* 0x000fc80000011600 */
[CC--:B------:R-:W-:Y:S02]  /*00b0*/  LEA.HI.SX32 R2, R0.reuse, R7.reuse, 0x1c ;  /* 0x0000000700027211 */ /* 0x0c0fe400078fe2ff */
[----:B------:R-:W-:Y:S02]  /*00c0*/  LEA.HI.SX32 R9, R0, R7, 0x18 ;  /* 0x0000000700097211 */ /* 0x000fe400078fc2ff */
[C---:B------:R-:W-:Y:S01]  /*00d0*/  LEA.HI R6, R2.reuse, R2, RZ, 0x4 ;  /* 0x0000000202067211 */ /* 0x040fe200078f20ff */
[----:B------:R-:W-:-:S03]  /*00e0*/  IMAD R0, R2, -0x1c, R3 ;  /* 0xffffffe402007824 */ /* 0x000fc600078e0203 */
[----:B------:R-:W-:Y:S01]  /*00f0*/  LOP3.LUT R7, R6, 0xfffffff0, RZ, 0xc0, !PT ;  /* 0xfffffff006077812 */ /* 0x000fe200078ec0ff */
[----:B------:R-:W-:-:S04]  /*0100*/  IMAD R0, R9, 0x700, R0 ;  /* 0x0000070009007824 */ /* 0x000fc800078e0200 */
[----:B------:R-:W-:-:S04]  /*0110*/  IMAD.IADD R7, R2, 0x1, -R7 ;  /* 0x0000000102077824 */ /* 0x000fc800078e0a07 */
[----:B------:R-:W-:-:S04]  /*0120*/  IMAD R13, R7, 0x38, R0 ;  /* 0x00000038070d7824 */ /* 0x000fc800078e0200 */
[C---:B------:R-:W-:Y:S02]  /*0130*/  VIADD R9, R13.reuse, 0x1c ;  /* 0x0000001c0d097836 */ /* 0x040fe40000000000 */
[----:B--2---:R-:W-:-:S04]  /*0140*/  IMAD.WIDE R6, R13, 0x4, R4 ;  /* 0x000000040d067825 */ /* 0x004fc800078e0204 */
[--C-:B------:R-:W-:Y:S02]  /*0150*/  IMAD.WIDE R8, R9, 0x4, R4.reuse ;  /* 0x0000000409087825 */ /* 0x100fe400078e0204 */
[----:B------:R-:W2:Y:S02]  /*0160*/  LDG.E R6, desc[UR4][R6.64] ;  /* 0x0000000406067981 */ /* 0x000ea4000c1e1900 */
[----:B------:R-:W-:Y:S02]  /*0170*/  VIADD R11, R13, 0x380 ;  /* 0x000003800d0b7836 */ /* 0x000fe40000000000 */
[----:B------:R-:W2:Y:S02]  /*0180*/  LDG.E R15, desc[UR4][R8.64] ;  /* 0x00000004080f7981 */ /* 0x000ea4000c1e1900 */
[----:B------:R-:W-:-:S05]  /*0190*/  IMAD.WIDE R10, R11, 0x4, R4 ;  /* 0x000000040b0a7825 */ /* 0x000fca00078e0204 */
[----:B------:R-:W3:Y:S01]  /*01a0*/  LDG.E R0, desc[UR4][R10.64] ;  /* 0x000000040a007981 */ /* 0x000ee2000c1e1900 */
[----:B------:R-:W-:-:S04]  /*01b0*/  VIADD R13, R13, 0x39c ;  /* 0x0000039c0d0d7836 */ /* 0x000fc80000000000 */
[----:B------:R-:W-:-:S06]  /*01c0*/  IMAD.WIDE R4, R13, 0x4, R4 ;  /* 0x000000040d047825 */ /* 0x000fcc00078e0204 */
[----:B------:R-:W4:Y:S01]  /*01d0*/  LDG.E R5, desc[UR4][R4.64] ;  /* 0x0000000404057981 */ /* 0x000f22000c1e1900 */
[C---:B--2---:R-:W-:Y:S02]  /*01e0*/  FSETP.GT.AND P0, PT, R15.reuse, R6, PT ;  /* 0x000000060f00720b */ /* 0x044fe40003f04000 */
[----:B------:R-:W-:Y:S02]  /*01f0*/  FSETP.NAN.AND P2, PT, R15, R15, PT ;  /* 0x0000000f0f00720b */ /* 0x000fe40003f48000 */
[----:B---3--:R-:W-:-:S09]  /*0200*/  FSETP.NAN.AND P1, PT, R0, R0, PT ;  /* 0x000000000000720b */ /* 0x008fd20003f28000 */
[----:B------:R-:W-:-:S04]  /*0210*/  @!P0 FSEL R15, R15, R6, P2 ;  /* 0x000000060f0f8208 */ /* 0x000fc80001000000 */
[----:B------:R-:W-:Y:S02]  /*0220*/  FSETP.GEU.AND P2, PT, R15, R0, PT ;  /* 0x000000000f00720b */ /* 0x000fe40003f4e000 */
[----:B------:R-:W-:Y:S02]  /*0230*/  SEL R6, RZ, 0x1, !P0 ;  /* 0x00000001ff067807 */ /* 0x000fe40004000000 */
[----:B------:R-:W-:Y:S02]  /*0240*/  @!P1 FSEL R0, R0, R15, !P2 ;  /* 0x0000000f00009208 */ /* 0x000fe40005000000 */
[----:B------:R-:W-:Y:S02]  /*0250*/  IADD3 R2, P1, R3, UR6, RZ ;  /* 0x0000000603027c10 */ /* 0x000fe4000ff3e0ff */
[----:B------:R-:W-:Y:S02]  /*0260*/  SEL R6, R6, 0x2, P2 ;  /* 0x0000000206067807 */ /* 0x000fe40001000000 */
[----:B----4-:R-:W-:-:S02]  /*0270*/  FSETP.GEU.AND P0, PT, R0, R5, PT ;  /* 0x000000050000720b */ /* 0x010fc40003f0e000 */
[----:B------:R-:W-:Y:S02]  /*0280*/  LEA.HI.X.SX32 R3, R3, UR7, 0x1, P1 ;  /* 0x0000000703037c11 */ /* 0x000fe400088f0eff */
[----:B------:R-:W-:-:S05]  /*0290*/  SEL R5, R6, 0x3, P0 ;  /* 0x0000000306057807 */ /* 0x000fca0000000000 */
[----:B------:R-:W-:Y:S01]  /*02a0*/  STG.E.U8 desc[UR4][R2.64], R5 ;  /* 0x0000000502007986 */ /* 0x000fe2000c101104 */
[----:B------:R-:W-:Y:S05]  /*02b0*/  EXIT ;  /* 0x000000000000794d */ /* 0x000fea0003800000 */
.L_x_0:
[----:B------:R-:W-:-:S00]  /*02c0*/  BRA `(.L_x_0) ;  /* 0xfffffffc00fc7947 */ /* 0x000fc0000383ffff */
[----:B------:R-:W-:-:S00]  /*02d0*/  NOP ;  /* 0x0000000000007918 */ /* 0x000fc00000000000 */
        /* <DEDUP_REMOVED lines=10> */
.L_x_1:


//--------------------- .nv.constant0.triton_poi_fused_max_pool2d_with_indices_35 --------------------------
	.section	.nv.constant0.triton_poi_fused_max_pool2d_with_indices_35,"a",@progbits
	.sectionflags	@""
	.align	4
.nv.constant0.triton_poi_fused_max_pool2d_with_indices_35:
	.zero		548
